//
// Generated by NVIDIA NVVM Compiler
//
// Compiler Build ID: CL-36424714
// Cuda compilation tools, release 13.0, V13.0.88
// Based on NVVM 20.0.0
//

.version 9.0
.target sm_100
.address_size 64

	// .globl	_Z11cuda_updatePiS_PfS0_

.visible .entry _Z11cuda_updatePiS_PfS0_(
	.param .u64 .ptr .align 1 _Z11cuda_updatePiS_PfS0__param_0,
	.param .u64 .ptr .align 1 _Z11cuda_updatePiS_PfS0__param_1,
	.param .u64 .ptr .align 1 _Z11cuda_updatePiS_PfS0__param_2,
	.param .u64 .ptr .align 1 _Z11cuda_updatePiS_PfS0__param_3
)
{
	.reg .pred 	%p<10>;
	.reg .b32 	%r<20>;
	.reg .b32 	%f<25>;
	.reg .b64 	%rd<14>;
	.reg .b64 	%fd<27>;

	ld.param.u64 	%rd5, [_Z11cuda_updatePiS_PfS0__param_0];
	ld.param.u64 	%rd6, [_Z11cuda_updatePiS_PfS0__param_1];
	ld.param.u64 	%rd7, [_Z11cuda_updatePiS_PfS0__param_2];
	ld.param.u64 	%rd4, [_Z11cuda_updatePiS_PfS0__param_3];
	cvta.to.global.u64 	%rd1, %rd7;
	cvta.to.global.u64 	%rd8, %rd5;
	cvta.to.global.u64 	%rd9, %rd6;
	mov.u32 	%r12, %ctaid.x;
	mov.u32 	%r13, %tid.x;
	mad.lo.s32 	%r14, %r12, 1008, %r13;
	add.s32 	%r2, %r14, 1;
	ld.global.u32 	%r15, [%rd9];
	ld.global.u32 	%r4, [%rd8];
	setp.ne.s32 	%p1, %r14, 0;
	setp.ne.s32 	%p2, %r2, %r15;
	and.pred  	%p3, %p1, %p2;
	@%p3 bra 	$L__BB0_2;
	mul.wide.s32 	%rd12, %r14, 4;
	add.s64 	%rd13, %rd1, %rd12;
	mov.b32 	%r17, 0;
	st.global.u32 	[%rd13+4], %r17;
	bra.uni 	$L__BB0_11;
$L__BB0_2:
	setp.ge.s32 	%p4, %r2, %r15;
	@%p4 bra 	$L__BB0_11;
	cvta.to.global.u64 	%rd10, %rd4;
	mul.wide.s32 	%rd11, %r14, 4;
	add.s64 	%rd2, %rd10, %rd11;
	add.s64 	%rd3, %rd1, %rd11;
	ld.global.f32 	%f24, [%rd3+4];
	setp.lt.s32 	%p5, %r4, 1;
	@%p5 bra 	$L__BB0_10;
	ld.global.f32 	%f20, [%rd2+4];
	and.b32  	%r5, %r4, 3;
	setp.lt.u32 	%p6, %r4, 4;
	@%p6 bra 	$L__BB0_7;
	and.b32  	%r16, %r4, 2147483644;
	neg.s32 	%r18, %r16;
$L__BB0_6:
	cvt.f64.f32 	%fd1, %f24;
	add.f64 	%fd2, %fd1, %fd1;
	cvt.f64.f32 	%fd3, %f20;
	sub.f64 	%fd4, %fd2, %fd3;
	mul.f64 	%fd5, %fd1, 0d3FC70A3D80000000;
	sub.f64 	%fd6, %fd4, %fd5;
	cvt.rn.f32.f64 	%f15, %fd6;
	cvt.f64.f32 	%fd7, %f15;
	add.f64 	%fd8, %fd7, %fd7;
	sub.f64 	%fd9, %fd8, %fd1;
	mul.f64 	%fd10, %fd7, 0d3FC70A3D80000000;
	sub.f64 	%fd11, %fd9, %fd10;
	cvt.rn.f32.f64 	%f16, %fd11;
	cvt.f64.f32 	%fd12, %f16;
	add.f64 	%fd13, %fd12, %fd12;
	sub.f64 	%fd14, %fd13, %fd7;
	mul.f64 	%fd15, %fd12, 0d3FC70A3D80000000;
	sub.f64 	%fd16, %fd14, %fd15;
	cvt.rn.f32.f64 	%f20, %fd16;
	cvt.f64.f32 	%fd17, %f20;
	add.f64 	%fd18, %fd17, %fd17;
	sub.f64 	%fd19, %fd18, %fd12;
	mul.f64 	%fd20, %fd17, 0d3FC70A3D80000000;
	sub.f64 	%fd21, %fd19, %fd20;
	cvt.rn.f32.f64 	%f24, %fd21;
	add.s32 	%r18, %r18, 4;
	setp.ne.s32 	%p7, %r18, 0;
	@%p7 bra 	$L__BB0_6;
$L__BB0_7:
	setp.eq.s32 	%p8, %r5, 0;
	@%p8 bra 	$L__BB0_10;
	neg.s32 	%r19, %r5;
$L__BB0_9:
	.pragma "nounroll";
	mov.f32 	%f11, %f24;
	cvt.f64.f32 	%fd22, %f11;
	add.f64 	%fd23, %fd22, %fd22;
	cvt.f64.f32 	%fd24, %f20;
	sub.f64 	%fd25, %fd23, %fd24;
	fma.rn.f64 	%fd26, %fd22, 0dBFC70A3D80000000, %fd25;
	cvt.rn.f32.f64 	%f24, %fd26;
	add.s32 	%r19, %r19, 1;
	setp.ne.s32 	%p9, %r19, 0;
	mov.f32 	%f20, %f11;
	@%p9 bra 	$L__BB0_9;
$L__BB0_10:
	st.global.f32 	[%rd3+4], %f24;
$L__BB0_11:
	ret;

}


// ===== COMPILED SASS (sm_100) =====

	.target	sm_100

	.elftype	@"ET_EXEC"


//--------------------- .note.nv.tkinfo           --------------------------
	.section	.note.nv.tkinfo,"",@"SHT_NOTE"
	.sectionflags	@"SHF_NOTE_NV_TKINFO"
	.tkinfo
        /*0018*/ 	.word	0x00000002
        /*0030*/ 	.string	""
        /*0030*/ 	.string	"ptxas"
        /*0030*/ 	.string	"Cuda compilation tools, release 13.0, V13.0.88"
        /*0030*/ 	.string	"Build cuda_13.0.r13.0/compiler.36424714_0"
        /*0030*/ 	.string	"-arch sm_100 -m 64 "



//--------------------- .note.nv.cuinfo           --------------------------
	.section	.note.nv.cuinfo,"",@"SHT_NOTE"
	.sectionflags	@"SHF_NOTE_NV_CUINFO"
        /*0018*/ 	.short	0x0002
        /*001a*/ 	.short	0x0064
        /*001c*/ 	.short	0x0082
	.zero		2


//--------------------- .nv.info                  --------------------------
	.section	.nv.info,"",@"SHT_CUDA_INFO"
	.align	4


	//----- nvinfo : EIATTR_REGCOUNT
	.align		4
        /*0000*/ 	.byte	0x04, 0x2f
        /*0002*/ 	.short	(.L_1 - .L_0)
	.align		4
.L_0:
        /*0004*/ 	.word	index@(_Z11cuda_updatePiS_PfS0_)
        /*0008*/ 	.word	0x00000014


	//----- nvinfo : EIATTR_FRAME_SIZE
	.align		4
.L_1:
        /*000c*/ 	.byte	0x04, 0x11
        /*000e*/ 	.short	(.L_3 - .L_2)
	.align		4
.L_2:
        /*0010*/ 	.word	index@(_Z11cuda_updatePiS_PfS0_)
        /*0014*/ 	.word	0x00000000


	//----- nvinfo : EIATTR_MIN_STACK_SIZE
	.align		4
.L_3:
        /*0018*/ 	.byte	0x04, 0x12
        /*001a*/ 	.short	(.L_5 - .L_4)
	.align		4
.L_4:
        /*001c*/ 	.word	index@(_Z11cuda_updatePiS_PfS0_)
        /*0020*/ 	.word	0x00000000
.L_5:


//--------------------- .nv.compat                --------------------------
	.section	.nv.compat,"",@"SHT_CUDA_COMPAT_INFO"
	.align	4
        /*0000*/ 	.byte	0x02, 0x09, 0x00, 0x00, 0x02, 0x02, 0x01, 0x00, 0x02, 0x05, 0x05, 0x00, 0x03, 0x07, 0x01, 0x01
        /*0010*/ 	.byte	0x02, 0x03, 0x00, 0x00, 0x02, 0x06, 0x01, 0x00, 0x04, 0x0b, 0x08, 0x00, 0x01, 0x00, 0x00, 0x00
        /*0020*/ 	.byte	0x00, 0x00, 0x00, 0x00


//--------------------- .nv.info._Z11cuda_updatePiS_PfS0_ --------------------------
	.section	.nv.info._Z11cuda_updatePiS_PfS0_,"",@"SHT_CUDA_INFO"
	.sectionflags	@""
	.align	4


	//----- nvinfo : EIATTR_CUDA_API_VERSION
	.align		4
        /*0000*/ 	.byte	0x04, 0x37
        /*0002*/ 	.short	(.L_7 - .L_6)
.L_6:
        /*0004*/ 	.word	0x00000082


	//----- nvinfo : EIATTR_KPARAM_INFO
	.align		4
.L_7:
        /*0008*/ 	.byte	0x04, 0x17
        /*000a*/ 	.short	(.L_9 - .L_8)
.L_8:
        /*000c*/ 	.word	0x00000000
        /*0010*/ 	.short	0x0003
        /*0012*/ 	.short	0x0018
        /*0014*/ 	.byte	0x00, 0xf5, 0x21, 0x00


	//----- nvinfo : EIATTR_KPARAM_INFO
	.align		4
.L_9:
        /*0018*/ 	.byte	0x04, 0x17
        /*001a*/ 	.short	(.L_11 - .L_10)
.L_10:
        /*001c*/ 	.word	0x00000000
        /*0020*/ 	.short	0x0002
        /*0022*/ 	.short	0x0010
        /*0024*/ 	.byte	0x00, 0xf5, 0x21, 0x00


	//----- nvinfo : EIATTR_KPARAM_INFO
	.align		4
.L_11:
        /*0028*/ 	.byte	0x04, 0x17
        /*002a*/ 	.short	(.L_13 - .L_12)
.L_12:
        /*002c*/ 	.word	0x00000000
        /*0030*/ 	.short	0x0001
        /*0032*/ 	.short	0x0008
        /*0034*/ 	.byte	0x00, 0xf5, 0x21, 0x00


	//----- nvinfo : EIATTR_KPARAM_INFO
	.align		4
.L_13:
        /*0038*/ 	.byte	0x04, 0x17
        /*003a*/ 	.short	(.L_15 - .L_14)
.L_14:
        /*003c*/ 	.word	0x00000000
        /*0040*/ 	.short	0x0000
        /*0042*/ 	.short	0x0000
        /*0044*/ 	.byte	0x00, 0xf5, 0x21, 0x00


	//----- nvinfo : EIATTR_SPARSE_MMA_MASK
	.align		4
.L_15:
        /*0048*/ 	.byte	0x03, 0x50
        /*004a*/ 	.short	0x0000


	//----- nvinfo : EIATTR_MAXREG_COUNT
	.align		4
        /*004c*/ 	.byte	0x03, 0x1b
        /*004e*/ 	.short	0x00ff


	//----- nvinfo : EIATTR_MERCURY_ISA_VERSION
	.align		4
        /*0050*/ 	.byte	0x03, 0x5f
        /*0052*/ 	.short	0x0101


	//----- nvinfo : EIATTR_VRC_CTA_INIT_COUNT
	.align		4
        /*0054*/ 	.byte	0x02, 0x4a
	.zero		1
	.zero		1


	//----- nvinfo : EIATTR_EXIT_INSTR_OFFSETS
	.align		4
        /*0058*/ 	.byte	0x04, 0x1c
        /*005a*/ 	.short	(.L_17 - .L_16)


	//   ....[0]....
.L_16:
        /*005c*/ 	.word	0x000000f0


	//   ....[1]....
        /*0060*/ 	.word	0x00000110


	//   ....[2]....
        /*0064*/ 	.word	0x000004a0


	//----- nvinfo : EIATTR_CBANK_PARAM_SIZE
	.align		4
.L_17:
        /*0068*/ 	.byte	0x03, 0x19
        /*006a*/ 	.short	0x0020


	//----- nvinfo : EIATTR_PARAM_CBANK
	.align		4
        /*006c*/ 	.byte	0x04, 0x0a
        /*006e*/ 	.short	(.L_19 - .L_18)
	.align		4
.L_18:
        /*0070*/ 	.word	index@(.nv.constant0._Z11cuda_updatePiS_PfS0_)
        /*0074*/ 	.short	0x0380
        /*0076*/ 	.short	0x0020


	//----- nvinfo : EIATTR_SW_WAR
	.align		4
.L_19:
        /*0078*/ 	.byte	0x04, 0x36
        /*007a*/ 	.short	(.L_21 - .L_20)
.L_20:
        /*007c*/ 	.word	0x00000008
.L_21:


//--------------------- .nv.callgraph             --------------------------
	.section	.nv.callgraph,"",@"SHT_CUDA_CALLGRAPH"
	.align	4
	.sectionentsize	8
	.align		4
        /*0000*/ 	.word	0x00000000
	.align		4
        /*0004*/ 	.word	0xffffffff
	.align		4
        /*0008*/ 	.word	0x00000000
	.align		4
        /*000c*/ 	.word	0xfffffffe
	.align		4
        /*0010*/ 	.word	0x00000000
	.align		4
        /*0014*/ 	.word	0xfffffffd
	.align		4
        /*0018*/ 	.word	0x00000000
	.align		4
        /*001c*/ 	.word	0xfffffffc


//--------------------- .text._Z11cuda_updatePiS_PfS0_ --------------------------
	.section	.text._Z11cuda_updatePiS_PfS0_,"ax",@progbits
	.align	128
        .global         _Z11cuda_updatePiS_PfS0_
        .type           _Z11cuda_updatePiS_PfS0_,@function
        .size           _Z11cuda_updatePiS_PfS0_,(.L_x_5 - _Z11cuda_updatePiS_PfS0_)
        .other          _Z11cuda_updatePiS_PfS0_,@"STO_CUDA_ENTRY STV_DEFAULT"
_Z11cuda_updatePiS_PfS0_:
.text._Z11cuda_updatePiS_PfS0_:
[----:B------:R-:W-:Y:S08]  /*0000*/  LDC R1, c[0x0][0x37c] ;  /* 0x0000df00ff017b82 */ /* 0x000ff00000000800 */
[----:B------:R-:W0:Y:S01]  /*0010*/  LDC.64 R2, c[0x0][0x388] ;  /* 0x0000e200ff027b82 */ /* 0x000e220000000a00 */
[----:B------:R-:W0:Y:S02]  /*0020*/  LDCU.64 UR4, c[0x0][0x358] ;  /* 0x00006b00ff0477ac */ /* 0x000e240008000a00 */
[----:B0-----:R-:W2:Y:S05]  /*0030*/  LDG.E R3, desc[UR4][R2.64] ;  /* 0x0000000402037981 */ /* 0x001eaa000c1e1900 */
[----:B------:R-:W0:Y:S01]  /*0040*/  LDC.64 R4, c[0x0][0x380] ;  /* 0x0000e000ff047b82 */ /* 0x000e220000000a00 */
[----:B------:R-:W1:Y:S01]  /*0050*/  S2R R9, SR_CTAID.X ;  /* 0x0000000000097919 */ /* 0x000e620000002500 */
[----:B------:R-:W1:Y:S01]  /*0060*/  S2R R0, SR_TID.X ;  /* 0x0000000000007919 */ /* 0x000e620000002100 */
[----:B0-----:R0:W5:Y:S01]  /*0070*/  LDG.E R5, desc[UR4][R4.64] ;  /* 0x0000000404057981 */ /* 0x001162000c1e1900 */
[----:B-1----:R-:W-:-:S04]  /*0080*/  IMAD R9, R9, 0x3f0, R0 ;  /* 0x000003f009097824 */ /* 0x002fc800078e0200 */
[----:B------:R-:W-:-:S05]  /*0090*/  VIADD R0, R9, 0x1 ;  /* 0x0000000109007836 */ /* 0x000fca0000000000 */
[----:B--2---:R-:W-:-:S04]  /*00a0*/  ISETP.NE.AND P0, PT, R0, R3, PT ;  /* 0x000000030000720c */ /* 0x004fc80003f05270 */
[----:B------:R-:W-:-:S13]  /*00b0*/  ISETP.NE.AND P0, PT, R9, RZ, P0 ;  /* 0x000000ff0900720c */ /* 0x000fda0000705270 */
[----:B------:R-:W1:Y:S02]  /*00c0*/  @!P0 LDC.64 R6, c[0x0][0x390] ;  /* 0x0000e400ff068b82 */ /* 0x000e640000000a00 */
[----:B-1----:R-:W-:-:S05]  /*00d0*/  @!P0 IMAD.WIDE R6, R9, 0x4, R6 ;  /* 0x0000000409068825 */ /* 0x002fca00078e0206 */
[----:B------:R0:W-:Y:S01]  /*00e0*/  @!P0 STG.E desc[UR4][R6.64+0x4], RZ ;  /* 0x000004ff06008986 */ /* 0x0001e2000c101904 */
[----:B------:R-:W-:Y:S05]  /*00f0*/  @!P0 EXIT ;  /* 0x000000000000894d */ /* 0x000fea0003800000 */
[----:B------:R-:W-:-:S13]  /*0100*/  ISETP.GE.AND P0, PT, R0, R3, PT ;  /* 0x000000030000720c */ /* 0x000fda0003f06270 */
[----:B------:R-:W-:Y:S05]  /*0110*/  @P0 EXIT ;  /* 0x000000000000094d */ /* 0x000fea0003800000 */
[----:B------:R-:W1:Y:S08]  /*0120*/  LDC.64 R2, c[0x0][0x390] ;  /* 0x0000e400ff027b82 */ /* 0x000e700000000a00 */
[----:B0-----:R-:W0:Y:S01]  /*0130*/  LDC.64 R6, c[0x0][0x398] ;  /* 0x0000e600ff067b82 */ /* 0x001e220000000a00 */
[----:B-1----:R-:W-:-:S05]  /*0140*/  IMAD.WIDE R2, R9, 0x4, R2 ;  /* 0x0000000409027825 */ /* 0x002fca00078e0202 */
[----:B------:R1:W5:Y:S02]  /*0150*/  LDG.E R17, desc[UR4][R2.64+0x4] ;  /* 0x0000040402117981 */ /* 0x000364000c1e1900 */
[----:B-----5:R-:W-:Y:S01]  /*0160*/  ISETP.GE.AND P0, PT, R5, 0x1, PT ;  /* 0x000000010500780c */ /* 0x020fe20003f06270 */
[----:B0-----:R-:W-:-:S12]  /*0170*/  IMAD.WIDE R6, R9, 0x4, R6 ;  /* 0x0000000409067825 */ /* 0x001fd800078e0206 */
[----:B-1----:R-:W-:Y:S05]  /*0180*/  @!P0 BRA `(.L_x_0) ;  /* 0x0000000000c08947 */ /* 0x002fea0003800000 */
[----:B------:R0:W5:Y:S01]  /*0190*/  LDG.E R14, desc[UR4][R6.64+0x4] ;  /* 0x00000404060e7981 */ /* 0x000162000c1e1900 */
[C---:B------:R-:W-:Y:S02]  /*01a0*/  ISETP.GE.U32.AND P1, PT, R5.reuse, 0x4, PT ;  /* 0x000000040500780c */ /* 0x040fe40003f26070 */
[----:B------:R-:W-:-:S04]  /*01b0*/  LOP3.LUT R4, R5, 0x3, RZ, 0xc0, !PT ;  /* 0x0000000305047812 */ /* 0x000fc800078ec0ff */
[----:B------:R-:W-:-:S07]  /*01c0*/  ISETP.NE.AND P0, PT, R4, RZ, PT ;  /* 0x000000ff0400720c */ /* 0x000fce0003f05270 */
[----:B0-----:R-:W-:Y:S06]  /*01d0*/  @!P1 BRA `(.L_x_1) ;  /* 0x0000000000709947 */ /* 0x001fec0003800000 */
[----:B------:R-:W-:-:S05]  /*01e0*/  LOP3.LUT R0, R5, 0x7ffffffc, RZ, 0xc0, !PT ;  /* 0x7ffffffc05007812 */ /* 0x000fca00078ec0ff */
[----:B------:R-:W-:-:S07]  /*01f0*/  IMAD.MOV R0, RZ, RZ, -R0 ;  /* 0x000000ffff007224 */ /* 0x000fce00078e0a00 */
.L_x_2:
[----:B01----:R-:W0:Y:S01]  /*0200*/  F2F.F64.F32 R6, R17 ;  /* 0x0000001100067310 */ /* 0x003e220000201800 */
[----:B------:R-:W-:Y:S01]  /*0210*/  UMOV UR6, 0x80000000 ;  /* 0x8000000000067882 */ /* 0x000fe20000000000 */
[----:B------:R-:W-:Y:S01]  /*0220*/  UMOV UR7, 0x3fc70a3d ;  /* 0x3fc70a3d00077882 */ /* 0x000fe20000000000 */
[----:B------:R-:W-:-:S05]  /*0230*/  VIADD R0, R0, 0x4 ;  /* 0x0000000400007836 */ /* 0x000fca0000000000 */
[----:B-----5:R-:W1:Y:S01]  /*0240*/  F2F.F64.F32 R10, R14 ;  /* 0x0000000e000a7310 */ /* 0x020e620000201800 */
[----:B------:R-:W-:Y:S01]  /*0250*/  ISETP.NE.AND P1, PT, R0, RZ, PT ;  /* 0x000000ff0000720c */ /* 0x000fe20003f25270 */
[----:B0-----:R-:W-:-:S08]  /*0260*/  DADD R8, R6, R6 ;  /* 0x0000000006087229 */ /* 0x001fd00000000006 */
[----:B-1----:R-:W-:-:S08]  /*0270*/  DADD R8, R8, -R10 ;  /* 0x0000000008087229 */ /* 0x002fd0000000080a */
[----:B------:R-:W-:-:S06]  /*0280*/  DFMA R8, R6, -UR6, R8 ;  /* 0x8000000606087c2b */ /* 0x000fcc0008000008 */
[----:B------:R-:W0:Y:S08]  /*0290*/  F2F.F32.F64 R10, R8 ;  /* 0x00000008000a7310 */ /* 0x000e300000301000 */
[----:B0-----:R-:W0:Y:S02]  /*02a0*/  F2F.F64.F32 R10, R10 ;  /* 0x0000000a000a7310 */ /* 0x001e240000201800 */
[----:B0-----:R-:W-:-:S08]  /*02b0*/  DADD R12, R10, R10 ;  /* 0x000000000a0c7229 */ /* 0x001fd0000000000a */
[----:B------:R-:W-:-:S08]  /*02c0*/  DADD R12, -R6, R12 ;  /* 0x00000000060c7229 */ /* 0x000fd0000000010c */
[----:B------:R-:W-:-:S06]  /*02d0*/  DFMA R12, R10, -UR6, R12 ;  /* 0x800000060a0c7c2b */ /* 0x000fcc000800000c */
[----:B------:R-:W0:Y:S08]  /*02e0*/  F2F.F32.F64 R6, R12 ;  /* 0x0000000c00067310 */ /* 0x000e300000301000 */
[----:B0-----:R-:W0:Y:S02]  /*02f0*/  F2F.F64.F32 R6, R6 ;  /* 0x0000000600067310 */ /* 0x001e240000201800 */
[----:B0-----:R-:W-:-:S08]  /*0300*/  DADD R14, R6, R6 ;  /* 0x00000000060e7229 */ /* 0x001fd00000000006 */
[----:B------:R-:W-:-:S08]  /*0310*/  DADD R14, -R10, R14 ;  /* 0x000000000a0e7229 */ /* 0x000fd0000000010e */
[----:B------:R-:W-:-:S10]  /*0320*/  DFMA R14, R6, -UR6, R14 ;  /* 0x80000006060e7c2b */ /* 0x000fd4000800000e */
[----:B------:R-:W0:Y:S08]  /*0330*/  F2F.F32.F64 R14, R14 ;  /* 0x0000000e000e7310 */ /* 0x000e300000301000 */
[----:B0-----:R-:W0:Y:S02]  /*0340*/  F2F.F64.F32 R8, R14 ;  /* 0x0000000e00087310 */ /* 0x001e240000201800 */
[----:B0-----:R-:W-:-:S08]  /*0350*/  DADD R10, R8, R8 ;  /* 0x00000000080a7229 */ /* 0x001fd00000000008 */
[----:B------:R-:W-:-:S08]  /*0360*/  DADD R10, -R6, R10 ;  /* 0x00000000060a7229 */ /* 0x000fd0000000010a */
[----:B------:R-:W-:-:S06]  /*0370*/  DFMA R10, R8, -UR6, R10 ;  /* 0x80000006080a7c2b */ /* 0x000fcc000800000a */
[----:B------:R0:W1:Y:S01]  /*0380*/  F2F.F32.F64 R17, R10 ;  /* 0x0000000a00117310 */ /* 0x0000620000301000 */
[----:B------:R-:W-:Y:S05]  /*0390*/  @P1 BRA `(.L_x_2) ;  /* 0xfffffffc00981947 */ /* 0x000fea000383ffff */
.L_x_1:
[----:B------:R-:W-:Y:S05]  /*03a0*/  @!P0 BRA `(.L_x_0) ;  /* 0x0000000000388947 */ /* 0x000fea0003800000 */
[----:B------:R-:W-:-:S07]  /*03b0*/  IADD3 R0, PT, PT, -R4, RZ, RZ ;  /* 0x000000ff04007210 */ /* 0x000fce0007ffe1ff */
.L_x_3:
[----:B-123--:R-:W1:Y:S01]  /*03c0*/  F2F.F64.F32 R4, R17 ;  /* 0x0000001100047310 */ /* 0x00ee620000201800 */
[----:B------:R-:W-:Y:S01]  /*03d0*/  UMOV UR6, 0x80000000 ;  /* 0x8000000000067882 */ /* 0x000fe20000000000 */
[----:B------:R-:W-:Y:S01]  /*03e0*/  UMOV UR7, 0x3fc70a3d ;  /* 0x3fc70a3d00077882 */ /* 0x000fe20000000000 */
[----:B------:R-:W-:-:S05]  /*03f0*/  VIADD R0, R0, 0x1 ;  /* 0x0000000100007836 */ /* 0x000fca0000000000 */
[----:B-----5:R-:W2:Y:S01]  /*0400*/  F2F.F64.F32 R8, R14 ;  /* 0x0000000e00087310 */ /* 0x020ea20000201800 */
[----:B------:R-:W-:Y:S01]  /*0410*/  ISETP.NE.AND P0, PT, R0, RZ, PT ;  /* 0x000000ff0000720c */ /* 0x000fe20003f05270 */
[----:B-1----:R-:W-:-:S08]  /*0420*/  DADD R6, R4, R4 ;  /* 0x0000000004067229 */ /* 0x002fd00000000004 */
[----:B--2---:R-:W-:-:S08]  /*0430*/  DADD R6, R6, -R8 ;  /* 0x0000000006067229 */ /* 0x004fd00000000808 */
[----:B------:R-:W-:Y:S01]  /*0440*/  DFMA R4, R4, -UR6, R6 ;  /* 0x8000000604047c2b */ /* 0x000fe20008000006 */
[----:B------:R-:W-:-:S05]  /*0450*/  IMAD.MOV.U32 R6, RZ, RZ, R17 ;  /* 0x000000ffff067224 */ /* 0x000fca00078e0011 */
[----:B------:R2:W3:Y:S01]  /*0460*/  F2F.F32.F64 R17, R4 ;  /* 0x0000000400117310 */ /* 0x0004e20000301000 */
[----:B------:R-:W-:Y:S01]  /*0470*/  MOV R14, R6 ;  /* 0x00000006000e7202 */ /* 0x000fe20000000f00 */
[----:B------:R-:W-:Y:S06]  /*0480*/  @P0 BRA `(.L_x_3) ;  /* 0xfffffffc00cc0947 */ /* 0x000fec000383ffff */
.L_x_0:
[----:B-1-3--:R-:W-:Y:S01]  /*0490*/  STG.E desc[UR4][R2.64+0x4], R17 ;  /* 0x0000041102007986 */ /* 0x00afe2000c101904 */
[----:B------:R-:W-:Y:S05]  /*04a0*/  EXIT ;  /* 0x000000000000794d */ /* 0x000fea0003800000 */
.L_x_4:
[----:B------:R-:W-:-:S00]  /*04b0*/  BRA `(.L_x_4) ;  /* 0xfffffffc00fc7947 */ /* 0x000fc0000383ffff */
[----:B------:R-:W-:-:S00]  /*04c0*/  NOP ;  /* 0x0000000000007918 */ /* 0x000fc00000000000 */
        /* <DEDUP_REMOVED lines=11> */
.L_x_5:


//--------------------- .nv.shared.reserved.0     --------------------------
	.section	.nv.shared.reserved.0,"aw",@nobits
	.weak		__nv_reservedSMEM_offset_0_alias
	.size		__nv_reservedSMEM_offset_0_alias, 0, 64
	.other		__nv_reservedSMEM_offset_0_alias,@"STO_CUDA_RESERVED_SHARED STV_DEFAULT"
__nv_reservedSMEM_offset_0_alias:
	.zero		0
	.zero		64


//--------------------- .nv.constant0._Z11cuda_updatePiS_PfS0_ --------------------------
	.section	.nv.constant0._Z11cuda_updatePiS_PfS0_,"a",@progbits
	.sectionflags	@""
	.align	4
.nv.constant0._Z11cuda_updatePiS_PfS0_:
	.zero		928


//--------------------- SYMBOLS --------------------------

	.type		.nv.reservedSmem.offset0,@object
	.size		.nv.reservedSmem.offset0,0x4
